//
// Generated by NVIDIA NVVM Compiler
//
// Compiler Build ID: CL-36424714
// Cuda compilation tools, release 13.0, V13.0.88
// Based on NVVM 20.0.0
//

.version 9.0
.target sm_100
.address_size 64

	// .globl	_Z13Tarefa23_cudaPdS_S_i

.visible .entry _Z13Tarefa23_cudaPdS_S_i(
	.param .u64 .ptr .align 1 _Z13Tarefa23_cudaPdS_S_i_param_0,
	.param .u64 .ptr .align 1 _Z13Tarefa23_cudaPdS_S_i_param_1,
	.param .u64 .ptr .align 1 _Z13Tarefa23_cudaPdS_S_i_param_2,
	.param .u32 _Z13Tarefa23_cudaPdS_S_i_param_3
)
{
	.reg .pred 	%p<10>;
	.reg .b32 	%r<43>;
	.reg .b64 	%rd<67>;
	.reg .b64 	%fd<67>;

	ld.param.u64 	%rd14, [_Z13Tarefa23_cudaPdS_S_i_param_0];
	ld.param.u64 	%rd15, [_Z13Tarefa23_cudaPdS_S_i_param_1];
	ld.param.u32 	%r18, [_Z13Tarefa23_cudaPdS_S_i_param_3];
	cvta.to.global.u64 	%rd1, %rd15;
	cvta.to.global.u64 	%rd2, %rd14;
	mov.u32 	%r19, %ctaid.x;
	mov.u32 	%r20, %ntid.x;
	mov.u32 	%r21, %tid.x;
	mad.lo.s32 	%r1, %r19, %r20, %r21;
	mov.u32 	%r22, %ctaid.y;
	mov.u32 	%r23, %ntid.y;
	mov.u32 	%r24, %tid.y;
	mad.lo.s32 	%r25, %r22, %r23, %r24;
	max.s32 	%r26, %r1, %r25;
	setp.ge.s32 	%p1, %r26, %r18;
	@%p1 bra 	$L__BB0_13;
	mul.lo.s32 	%r3, %r18, %r25;
	and.b32  	%r4, %r18, 7;
	setp.lt.u32 	%p2, %r18, 8;
	mov.f64 	%fd66, 0d0000000000000000;
	mov.b32 	%r41, 0;
	@%p2 bra 	$L__BB0_4;
	and.b32  	%r28, %r18, 2147483640;
	neg.s32 	%r39, %r28;
	mul.wide.s32 	%rd16, %r18, 8;
	add.s64 	%rd3, %rd1, %rd16;
	mul.wide.s32 	%rd17, %r18, 16;
	add.s64 	%rd4, %rd1, %rd17;
	mul.wide.s32 	%rd18, %r18, 24;
	add.s64 	%rd5, %rd1, %rd18;
	mul.wide.s32 	%rd19, %r18, 32;
	add.s64 	%rd6, %rd1, %rd19;
	mul.wide.s32 	%rd20, %r18, 40;
	add.s64 	%rd7, %rd1, %rd20;
	mul.wide.s32 	%rd21, %r18, 48;
	add.s64 	%rd8, %rd1, %rd21;
	mul.wide.s32 	%rd22, %r18, 56;
	add.s64 	%rd9, %rd1, %rd22;
	mul.wide.u32 	%rd23, %r3, 8;
	add.s64 	%rd24, %rd23, %rd2;
	add.s64 	%rd66, %rd24, 32;
	mov.f64 	%fd66, 0d0000000000000000;
	mov.u32 	%r38, %r1;
$L__BB0_3:
	.pragma "nounroll";
	and.b32  	%r41, %r18, 2147483640;
	mul.wide.s32 	%rd25, %r38, 8;
	add.s64 	%rd26, %rd3, %rd25;
	add.s64 	%rd27, %rd4, %rd25;
	add.s64 	%rd28, %rd5, %rd25;
	add.s64 	%rd29, %rd6, %rd25;
	add.s64 	%rd30, %rd7, %rd25;
	add.s64 	%rd31, %rd8, %rd25;
	add.s64 	%rd32, %rd9, %rd25;
	add.s64 	%rd33, %rd1, %rd25;
	ld.global.f64 	%fd16, [%rd66+-32];
	ld.global.f64 	%fd17, [%rd33];
	fma.rn.f64 	%fd18, %fd16, %fd17, %fd66;
	ld.global.f64 	%fd19, [%rd66+-24];
	ld.global.f64 	%fd20, [%rd26];
	fma.rn.f64 	%fd21, %fd19, %fd20, %fd18;
	ld.global.f64 	%fd22, [%rd66+-16];
	ld.global.f64 	%fd23, [%rd27];
	fma.rn.f64 	%fd24, %fd22, %fd23, %fd21;
	ld.global.f64 	%fd25, [%rd66+-8];
	ld.global.f64 	%fd26, [%rd28];
	fma.rn.f64 	%fd27, %fd25, %fd26, %fd24;
	ld.global.f64 	%fd28, [%rd66];
	ld.global.f64 	%fd29, [%rd29];
	fma.rn.f64 	%fd30, %fd28, %fd29, %fd27;
	ld.global.f64 	%fd31, [%rd66+8];
	ld.global.f64 	%fd32, [%rd30];
	fma.rn.f64 	%fd33, %fd31, %fd32, %fd30;
	ld.global.f64 	%fd34, [%rd66+16];
	ld.global.f64 	%fd35, [%rd31];
	fma.rn.f64 	%fd36, %fd34, %fd35, %fd33;
	ld.global.f64 	%fd37, [%rd66+24];
	ld.global.f64 	%fd38, [%rd32];
	fma.rn.f64 	%fd66, %fd37, %fd38, %fd36;
	add.s32 	%r39, %r39, 8;
	shl.b32 	%r29, %r18, 3;
	add.s32 	%r38, %r38, %r29;
	add.s64 	%rd66, %rd66, 64;
	setp.ne.s32 	%p3, %r39, 0;
	@%p3 bra 	$L__BB0_3;
$L__BB0_4:
	setp.eq.s32 	%p4, %r4, 0;
	@%p4 bra 	$L__BB0_12;
	and.b32  	%r12, %r18, 3;
	setp.lt.u32 	%p5, %r4, 4;
	@%p5 bra 	$L__BB0_7;
	add.s32 	%r30, %r41, %r3;
	mul.wide.u32 	%rd34, %r30, 8;
	add.s64 	%rd35, %rd2, %rd34;
	ld.global.f64 	%fd40, [%rd35];
	mad.lo.s32 	%r31, %r41, %r18, %r1;
	mul.wide.s32 	%rd36, %r31, 8;
	add.s64 	%rd37, %rd1, %rd36;
	ld.global.f64 	%fd41, [%rd37];
	fma.rn.f64 	%fd42, %fd40, %fd41, %fd66;
	cvt.u64.u32 	%rd38, %r3;
	cvt.u64.u32 	%rd39, %r41;
	add.s64 	%rd40, %rd39, %rd38;
	shl.b64 	%rd41, %rd40, 3;
	add.s64 	%rd42, %rd2, %rd41;
	ld.global.f64 	%fd43, [%rd42+8];
	mul.wide.s32 	%rd43, %r18, 8;
	add.s64 	%rd44, %rd37, %rd43;
	ld.global.f64 	%fd44, [%rd44];
	fma.rn.f64 	%fd45, %fd43, %fd44, %fd42;
	ld.global.f64 	%fd46, [%rd42+16];
	add.s64 	%rd45, %rd44, %rd43;
	ld.global.f64 	%fd47, [%rd45];
	fma.rn.f64 	%fd48, %fd46, %fd47, %fd45;
	ld.global.f64 	%fd49, [%rd42+24];
	add.s64 	%rd46, %rd45, %rd43;
	ld.global.f64 	%fd50, [%rd46];
	fma.rn.f64 	%fd66, %fd49, %fd50, %fd48;
	add.s32 	%r41, %r41, 4;
$L__BB0_7:
	setp.eq.s32 	%p6, %r12, 0;
	@%p6 bra 	$L__BB0_12;
	setp.eq.s32 	%p7, %r12, 1;
	@%p7 bra 	$L__BB0_10;
	add.s32 	%r32, %r41, %r3;
	mul.wide.u32 	%rd47, %r32, 8;
	add.s64 	%rd48, %rd2, %rd47;
	ld.global.f64 	%fd52, [%rd48];
	mad.lo.s32 	%r33, %r41, %r18, %r1;
	mul.wide.s32 	%rd49, %r33, 8;
	add.s64 	%rd50, %rd1, %rd49;
	ld.global.f64 	%fd53, [%rd50];
	fma.rn.f64 	%fd54, %fd52, %fd53, %fd66;
	cvt.u64.u32 	%rd51, %r3;
	cvt.u64.u32 	%rd52, %r41;
	add.s64 	%rd53, %rd52, %rd51;
	shl.b64 	%rd54, %rd53, 3;
	add.s64 	%rd55, %rd2, %rd54;
	ld.global.f64 	%fd55, [%rd55+8];
	mul.wide.s32 	%rd56, %r18, 8;
	add.s64 	%rd57, %rd50, %rd56;
	ld.global.f64 	%fd56, [%rd57];
	fma.rn.f64 	%fd66, %fd55, %fd56, %fd54;
	add.s32 	%r41, %r41, 2;
$L__BB0_10:
	and.b32  	%r34, %r18, 1;
	setp.eq.b32 	%p8, %r34, 1;
	not.pred 	%p9, %p8;
	@%p9 bra 	$L__BB0_12;
	add.s32 	%r35, %r41, %r3;
	mul.wide.u32 	%rd58, %r35, 8;
	add.s64 	%rd59, %rd2, %rd58;
	ld.global.f64 	%fd57, [%rd59];
	mad.lo.s32 	%r36, %r41, %r18, %r1;
	mul.wide.s32 	%rd60, %r36, 8;
	add.s64 	%rd61, %rd1, %rd60;
	ld.global.f64 	%fd58, [%rd61];
	fma.rn.f64 	%fd66, %fd57, %fd58, %fd66;
$L__BB0_12:
	ld.param.u64 	%rd65, [_Z13Tarefa23_cudaPdS_S_i_param_2];
	add.s32 	%r37, %r3, %r1;
	cvta.to.global.u64 	%rd62, %rd65;
	mul.wide.s32 	%rd63, %r37, 8;
	add.s64 	%rd64, %rd62, %rd63;
	st.global.f64 	[%rd64], %fd66;
$L__BB0_13:
	ret;

}


// ===== COMPILED SASS (sm_100) =====

	.target	sm_100

	.elftype	@"ET_EXEC"


//--------------------- .note.nv.tkinfo           --------------------------
	.section	.note.nv.tkinfo,"",@"SHT_NOTE"
	.sectionflags	@"SHF_NOTE_NV_TKINFO"
	.tkinfo
        /*0018*/ 	.word	0x00000002
        /*0030*/ 	.string	""
        /*0030*/ 	.string	"ptxas"
        /*0030*/ 	.string	"Cuda compilation tools, release 13.0, V13.0.88"
        /*0030*/ 	.string	"Build cuda_13.0.r13.0/compiler.36424714_0"
        /*0030*/ 	.string	"-arch sm_100 -m 64 "



//--------------------- .note.nv.cuinfo           --------------------------
	.section	.note.nv.cuinfo,"",@"SHT_NOTE"
	.sectionflags	@"SHF_NOTE_NV_CUINFO"
        /*0018*/ 	.short	0x0002
        /*001a*/ 	.short	0x0064
        /*001c*/ 	.short	0x0082
	.zero		2


//--------------------- .nv.info                  --------------------------
	.section	.nv.info,"",@"SHT_CUDA_INFO"
	.align	4


	//----- nvinfo : EIATTR_REGCOUNT
	.align		4
        /*0000*/ 	.byte	0x04, 0x2f
        /*0002*/ 	.short	(.L_1 - .L_0)
	.align		4
.L_0:
        /*0004*/ 	.word	index@(_Z13Tarefa23_cudaPdS_S_i)
        /*0008*/ 	.word	0x0000001e


	//----- nvinfo : EIATTR_FRAME_SIZE
	.align		4
.L_1:
        /*000c*/ 	.byte	0x04, 0x11
        /*000e*/ 	.short	(.L_3 - .L_2)
	.align		4
.L_2:
        /*0010*/ 	.word	index@(_Z13Tarefa23_cudaPdS_S_i)
        /*0014*/ 	.word	0x00000000


	//----- nvinfo : EIATTR_MIN_STACK_SIZE
	.align		4
.L_3:
        /*0018*/ 	.byte	0x04, 0x12
        /*001a*/ 	.short	(.L_5 - .L_4)
	.align		4
.L_4:
        /*001c*/ 	.word	index@(_Z13Tarefa23_cudaPdS_S_i)
        /*0020*/ 	.word	0x00000000
.L_5:


//--------------------- .nv.compat                --------------------------
	.section	.nv.compat,"",@"SHT_CUDA_COMPAT_INFO"
	.align	4
        /*0000*/ 	.byte	0x02, 0x09, 0x00, 0x00, 0x02, 0x02, 0x01, 0x00, 0x02, 0x05, 0x05, 0x00, 0x03, 0x07, 0x01, 0x01
        /*0010*/ 	.byte	0x02, 0x03, 0x00, 0x00, 0x02, 0x06, 0x01, 0x00, 0x04, 0x0b, 0x08, 0x00, 0x01, 0x00, 0x00, 0x00
        /*0020*/ 	.byte	0x00, 0x00, 0x00, 0x00


//--------------------- .nv.info._Z13Tarefa23_cudaPdS_S_i --------------------------
	.section	.nv.info._Z13Tarefa23_cudaPdS_S_i,"",@"SHT_CUDA_INFO"
	.sectionflags	@""
	.align	4


	//----- nvinfo : EIATTR_CUDA_API_VERSION
	.align		4
        /*0000*/ 	.byte	0x04, 0x37
        /*0002*/ 	.short	(.L_7 - .L_6)
.L_6:
        /*0004*/ 	.word	0x00000082


	//----- nvinfo : EIATTR_KPARAM_INFO
	.align		4
.L_7:
        /*0008*/ 	.byte	0x04, 0x17
        /*000a*/ 	.short	(.L_9 - .L_8)
.L_8:
        /*000c*/ 	.word	0x00000000
        /*0010*/ 	.short	0x0003
        /*0012*/ 	.short	0x0018
        /*0014*/ 	.byte	0x00, 0xf0, 0x11, 0x00


	//----- nvinfo : EIATTR_KPARAM_INFO
	.align		4
.L_9:
        /*0018*/ 	.byte	0x04, 0x17
        /*001a*/ 	.short	(.L_11 - .L_10)
.L_10:
        /*001c*/ 	.word	0x00000000
        /*0020*/ 	.short	0x0002
        /*0022*/ 	.short	0x0010
        /*0024*/ 	.byte	0x00, 0xf5, 0x21, 0x00


	//----- nvinfo : EIATTR_KPARAM_INFO
	.align		4
.L_11:
        /*0028*/ 	.byte	0x04, 0x17
        /*002a*/ 	.short	(.L_13 - .L_12)
.L_12:
        /*002c*/ 	.word	0x00000000
        /*0030*/ 	.short	0x0001
        /*0032*/ 	.short	0x0008
        /*0034*/ 	.byte	0x00, 0xf5, 0x21, 0x00


	//----- nvinfo : EIATTR_KPARAM_INFO
	.align		4
.L_13:
        /*0038*/ 	.byte	0x04, 0x17
        /*003a*/ 	.short	(.L_15 - .L_14)
.L_14:
        /*003c*/ 	.word	0x00000000
        /*0040*/ 	.short	0x0000
        /*0042*/ 	.short	0x0000
        /*0044*/ 	.byte	0x00, 0xf5, 0x21, 0x00


	//----- nvinfo : EIATTR_SPARSE_MMA_MASK
	.align		4
.L_15:
        /*0048*/ 	.byte	0x03, 0x50
        /*004a*/ 	.short	0x0000


	//----- nvinfo : EIATTR_MAXREG_COUNT
	.align		4
        /*004c*/ 	.byte	0x03, 0x1b
        /*004e*/ 	.short	0x00ff


	//----- nvinfo : EIATTR_MERCURY_ISA_VERSION
	.align		4
        /*0050*/ 	.byte	0x03, 0x5f
        /*0052*/ 	.short	0x0101


	//----- nvinfo : EIATTR_VRC_CTA_INIT_COUNT
	.align		4
        /*0054*/ 	.byte	0x02, 0x4a
	.zero		1
	.zero		1


	//----- nvinfo : EIATTR_EXIT_INSTR_OFFSETS
	.align		4
        /*0058*/ 	.byte	0x04, 0x1c
        /*005a*/ 	.short	(.L_17 - .L_16)


	//   ....[0]....
.L_16:
        /*005c*/ 	.word	0x000000c0


	//   ....[1]....
        /*0060*/ 	.word	0x00000ad0


	//----- nvinfo : EIATTR_CBANK_PARAM_SIZE
	.align		4
.L_17:
        /*0064*/ 	.byte	0x03, 0x19
        /*0066*/ 	.short	0x001c


	//----- nvinfo : EIATTR_PARAM_CBANK
	.align		4
        /*0068*/ 	.byte	0x04, 0x0a
        /*006a*/ 	.short	(.L_19 - .L_18)
	.align		4
.L_18:
        /*006c*/ 	.word	index@(.nv.constant0._Z13Tarefa23_cudaPdS_S_i)
        /*0070*/ 	.short	0x0380
        /*0072*/ 	.short	0x001c


	//----- nvinfo : EIATTR_SW_WAR
	.align		4
.L_19:
        /*0074*/ 	.byte	0x04, 0x36
        /*0076*/ 	.short	(.L_21 - .L_20)
.L_20:
        /*0078*/ 	.word	0x00000008
.L_21:


//--------------------- .nv.callgraph             --------------------------
	.section	.nv.callgraph,"",@"SHT_CUDA_CALLGRAPH"
	.align	4
	.sectionentsize	8
	.align		4
        /*0000*/ 	.word	0x00000000
	.align		4
        /*0004*/ 	.word	0xffffffff
	.align		4
        /*0008*/ 	.word	0x00000000
	.align		4
        /*000c*/ 	.word	0xfffffffe
	.align		4
        /*0010*/ 	.word	0x00000000
	.align		4
        /*0014*/ 	.word	0xfffffffd
	.align		4
        /*0018*/ 	.word	0x00000000
	.align		4
        /*001c*/ 	.word	0xfffffffc


//--------------------- .text._Z13Tarefa23_cudaPdS_S_i --------------------------
	.section	.text._Z13Tarefa23_cudaPdS_S_i,"ax",@progbits
	.align	128
        .global         _Z13Tarefa23_cudaPdS_S_i
        .type           _Z13Tarefa23_cudaPdS_S_i,@function
        .size           _Z13Tarefa23_cudaPdS_S_i,(.L_x_5 - _Z13Tarefa23_cudaPdS_S_i)
        .other          _Z13Tarefa23_cudaPdS_S_i,@"STO_CUDA_ENTRY STV_DEFAULT"
_Z13Tarefa23_cudaPdS_S_i:
.text._Z13Tarefa23_cudaPdS_S_i:
[----:B------:R-:W-:Y:S01]  /*0000*/  LDC R1, c[0x0][0x37c] ;  /* 0x0000df00ff017b82 */ /* 0x000fe20000000800 */
[----:B------:R-:W0:Y:S07]  /*0010*/  S2R R3, SR_TID.X ;  /* 0x0000000000037919 */ /* 0x000e2e0000002100 */
[----:B------:R-:W0:Y:S01]  /*0020*/  LDC R0, c[0x0][0x360] ;  /* 0x0000d800ff007b82 */ /* 0x000e220000000800 */
[----:B------:R-:W1:Y:S01]  /*0030*/  LDCU UR18, c[0x0][0x398] ;  /* 0x00007300ff1277ac */ /* 0x000e620008000800 */
[----:B------:R-:W2:Y:S06]  /*0040*/  S2R R2, SR_TID.Y ;  /* 0x0000000000027919 */ /* 0x000eac0000002200 */
[----:B------:R-:W0:Y:S08]  /*0050*/  S2UR UR4, SR_CTAID.X ;  /* 0x00000000000479c3 */ /* 0x000e300000002500 */
[----:B------:R-:W2:Y:S08]  /*0060*/  S2UR UR5, SR_CTAID.Y ;  /* 0x00000000000579c3 */ /* 0x000eb00000002600 */
[----:B------:R-:W2:Y:S01]  /*0070*/  LDC R21, c[0x0][0x364] ;  /* 0x0000d900ff157b82 */ /* 0x000ea20000000800 */
[----:B0-----:R-:W-:-:S02]  /*0080*/  IMAD R0, R0, UR4, R3 ;  /* 0x0000000400007c24 */ /* 0x001fc4000f8e0203 */
[----:B--2---:R-:W-:-:S05]  /*0090*/  IMAD R21, R21, UR5, R2 ;  /* 0x0000000515157c24 */ /* 0x004fca000f8e0202 */
[----:B------:R-:W-:-:S04]  /*00a0*/  VIMNMX R2, PT, PT, R0, R21, !PT ;  /* 0x0000001500027248 */ /* 0x000fc80007fe0100 */
[----:B-1----:R-:W-:-:S13]  /*00b0*/  ISETP.GE.AND P0, PT, R2, UR18, PT ;  /* 0x0000001202007c0c */ /* 0x002fda000bf06270 */
[----:B------:R-:W-:Y:S05]  /*00c0*/  @P0 EXIT ;  /* 0x000000000000094d */ /* 0x000fea0003800000 */
[----:B------:R-:W-:Y:S02]  /*00d0*/  UISETP.GE.U32.AND UP0, UPT, UR18, 0x8, UPT ;  /* 0x000000081200788c */ /* 0x000fe4000bf06070 */
[----:B------:R-:W-:Y:S01]  /*00e0*/  IMAD R21, R21, UR18, RZ ;  /* 0x0000001215157c24 */ /* 0x000fe2000f8e02ff */
[----:B------:R-:W-:Y:S01]  /*00f0*/  CS2R R12, SRZ ;  /* 0x00000000000c7805 */ /* 0x000fe2000001ff00 */
[----:B------:R-:W0:Y:S01]  /*0100*/  LDCU.64 UR16, c[0x0][0x358] ;  /* 0x00006b00ff1077ac */ /* 0x000e220008000a00 */
[----:B------:R-:W-:-:S04]  /*0110*/  UMOV UR4, URZ ;  /* 0x000000ff00047c82 */ /* 0x000fc80008000000 */
[----:B------:R-:W-:Y:S05]  /*0120*/  BRA.U !UP0, `(.L_x_0) ;  /* 0x0000000508147547 */ /* 0x000fea000b800000 */
[----:B------:R-:W1:Y:S01]  /*0130*/  LDCU.128 UR20, c[0x0][0x380] ;  /* 0x00007000ff1477ac */ /* 0x000e620008000c00 */
[----:B------:R-:W-:Y:S01]  /*0140*/  IMAD.MOV.U32 R20, RZ, RZ, R0 ;  /* 0x000000ffff147224 */ /* 0x000fe200078e0000 */
[----:B------:R-:W-:Y:S01]  /*0150*/  CS2R R12, SRZ ;  /* 0x00000000000c7805 */ /* 0x000fe2000001ff00 */
[----:B------:R-:W-:-:S04]  /*0160*/  ULOP3.LUT UR4, UR18, 0x7ffffff8, URZ, 0xc0, !UPT ;  /* 0x7ffffff812047892 */ /* 0x000fc8000f8ec0ff */
[----:B------:R-:W-:Y:S01]  /*0170*/  UIADD3 UR4, UPT, UPT, -UR4, URZ, URZ ;  /* 0x000000ff04047290 */ /* 0x000fe2000fffe1ff */
[----:B-1----:R-:W-:Y:S01]  /*0180*/  MOV R2, UR20 ;  /* 0x0000001400027c02 */ /* 0x002fe20008000f00 */
[----:B------:R-:W-:Y:S01]  /*0190*/  IMAD.U32 R3, RZ, RZ, UR21 ;  /* 0x00000015ff037e24 */ /* 0x000fe2000f8e00ff */
[----:B------:R-:W-:Y:S02]  /*01a0*/  UIMAD.WIDE UR6, UR18, 0x18, UR22 ;  /* 0x00000018120678a5 */ /* 0x000fe4000f8e0216 */
[----:B------:R-:W-:Y:S01]  /*01b0*/  UIMAD.WIDE UR8, UR18, 0x20, UR22 ;  /* 0x00000020120878a5 */ /* 0x000fe2000f8e0216 */
[----:B------:R-:W-:Y:S01]  /*01c0*/  IMAD.WIDE.U32 R2, R21, 0x8, R2 ;  /* 0x0000000815027825 */ /* 0x000fe200078e0002 */
[----:B------:R-:W-:Y:S02]  /*01d0*/  UIMAD.WIDE UR10, UR18, 0x28, UR22 ;  /* 0x00000028120a78a5 */ /* 0x000fe4000f8e0216 */
[----:B------:R-:W-:Y:S01]  /*01e0*/  UIMAD.WIDE UR12, UR18, 0x30, UR22 ;  /* 0x00000030120c78a5 */ /* 0x000fe2000f8e0216 */
[----:B------:R-:W-:Y:S01]  /*01f0*/  IADD3 R8, P0, PT, R2, 0x20, RZ ;  /* 0x0000002002087810 */ /* 0x000fe20007f1e0ff */
[----:B------:R-:W-:-:S03]  /*0200*/  UIMAD.WIDE UR14, UR18, 0x38, UR22 ;  /* 0x00000038120e78a5 */ /* 0x000fc6000f8e0216 */
[----:B------:R-:W-:-:S09]  /*0210*/  IADD3.X R9, PT, PT, RZ, R3, RZ, P0, !PT ;  /* 0x00000003ff097210 */ /* 0x000fd200007fe4ff */
.L_x_1:
[----:B------:R-:W-:Y:S01]  /*0220*/  HFMA2 R23, -RZ, RZ, 0, 4.76837158203125e-07 ;  /* 0x00000008ff177431 */ /* 0x000fe200000001ff */
[----:B------:R-:W-:Y:S01]  /*0230*/  UIMAD.WIDE UR24, UR18, 0x8, UR22 ;  /* 0x00000008121878a5 */ /* 0x000fe2000f8e0216 */
[----:B------:R-:W-:Y:S01]  /*0240*/  IMAD.MOV.U32 R2, RZ, RZ, R8 ;  /* 0x000000ffff027224 */ /* 0x000fe200078e0008 */
[----:B------:R-:W-:Y:S01]  /*0250*/  MOV R3, R9 ;  /* 0x0000000900037202 */ /* 0x000fe20000000f00 */
[----:B------:R-:W-:-:S03]  /*0260*/  UIMAD.WIDE UR20, UR18, 0x10, UR22 ;  /* 0x00000010121478a5 */ /* 0x000fc6000f8e0216 */
[----:B------:R-:W-:Y:S01]  /*0270*/  MOV R19, UR25 ;  /* 0x0000001900137c02 */ /* 0x000fe20008000f00 */
[----:B------:R-:W-:Y:S01]  /*0280*/  IMAD.U32 R18, RZ, RZ, UR24 ;  /* 0x00000018ff127e24 */ /* 0x000fe2000f8e00ff */
[----:B0-----:R-:W2:Y:S01]  /*0290*/  LDG.E.64 R24, desc[UR16][R2.64+-0x20] ;  /* 0xffffe01002187981 */ /* 0x001ea2000c1e1b00 */
[C---:B------:R-:W-:Y:S01]  /*02a0*/  IMAD.WIDE R22, R20.reuse, R23, UR22 ;  /* 0x0000001614167e25 */ /* 0x040fe2000f8e0217 */
[----:B------:R-:W-:Y:S02]  /*02b0*/  MOV R16, UR20 ;  /* 0x0000001400107c02 */ /* 0x000fe40008000f00 */
[----:B------:R-:W3:Y:S01]  /*02c0*/  LDG.E.64 R10, desc[UR16][R2.64+-0x18] ;  /* 0xffffe810020a7981 */ /* 0x000ee2000c1e1b00 */
[----:B------:R-:W-:-:S03]  /*02d0*/  IMAD.WIDE R18, R20, 0x8, R18 ;  /* 0x0000000814127825 */ /* 0x000fc600078e0212 */
[----:B------:R-:W2:Y:S01]  /*02e0*/  LDG.E.64 R22, desc[UR16][R22.64] ;  /* 0x0000001016167981 */ /* 0x000ea2000c1e1b00 */
[----:B------:R-:W-:-:S03]  /*02f0*/  IMAD.U32 R17, RZ, RZ, UR21 ;  /* 0x00000015ff117e24 */ /* 0x000fc6000f8e00ff */
[----:B------:R-:W3:Y:S01]  /*0300*/  LDG.E.64 R18, desc[UR16][R18.64] ;  /* 0x0000001012127981 */ /* 0x000ee2000c1e1b00 */
[----:B------:R-:W-:-:S04]  /*0310*/  IMAD.WIDE R16, R20, 0x8, R16 ;  /* 0x0000000814107825 */ /* 0x000fc800078e0210 */
[----:B------:R-:W-:Y:S01]  /*0320*/  HFMA2 R9, -RZ, RZ, 0, 4.76837158203125e-07 ;  /* 0x00000008ff097431 */ /* 0x000fe200000001ff */
[----:B------:R-:W4:Y:S04]  /*0330*/  LDG.E.64 R14, desc[UR16][R2.64+-0x10] ;  /* 0xfffff010020e7981 */ /* 0x000f28000c1e1b00 */
[----:B------:R-:W4:Y:S01]  /*0340*/  LDG.E.64 R16, desc[UR16][R16.64] ;  /* 0x0000001010107981 */ /* 0x000f22000c1e1b00 */
[----:B------:R-:W-:-:S03]  /*0350*/  IMAD.WIDE R8, R20, R9, UR6 ;  /* 0x0000000614087e25 */ /* 0x000fc6000f8e0209 */
[----:B------:R-:W5:Y:S04]  /*0360*/  LDG.E.64 R6, desc[UR16][R2.64+-0x8] ;  /* 0xfffff81002067981 */ /* 0x000f68000c1e1b00 */
[----:B------:R-:W5:Y:S01]  /*0370*/  LDG.E.64 R8, desc[UR16][R8.64] ;  /* 0x0000001008087981 */ /* 0x000f62000c1e1b00 */
[----:B------:R-:W-:-:S05]  /*0380*/  MOV R5, 0x8 ;  /* 0x0000000800057802 */ /* 0x000fca0000000f00 */
[----:B------:R-:W-:-:S06]  /*0390*/  IMAD.WIDE R4, R20, R5, UR8 ;  /* 0x0000000814047e25 */ /* 0x000fcc000f8e0205 */
[----:B------:R-:W5:Y:S01]  /*03a0*/  LDG.E.64 R4, desc[UR16][R4.64] ;  /* 0x0000001004047981 */ /* 0x000f62000c1e1b00 */
[----:B--2---:R-:W-:Y:S01]  /*03b0*/  DFMA R24, R24, R22, R12 ;  /* 0x000000161818722b */ /* 0x004fe2000000000c */
[----:B------:R-:W-:Y:S02]  /*03c0*/  IMAD.MOV.U32 R23, RZ, RZ, 0x8 ;  /* 0x00000008ff177424 */ /* 0x000fe400078e00ff */
[----:B------:R-:W2:Y:S02]  /*03d0*/  LDG.E.64 R12, desc[UR16][R2.64] ;  /* 0x00000010020c7981 */ /* 0x000ea4000c1e1b00 */
[----:B------:R-:W-:-:S03]  /*03e0*/  IMAD.WIDE R22, R20, R23, UR10 ;  /* 0x0000000a14167e25 */ /* 0x000fc6000f8e0217 */
[----:B---3--:R-:W-:Y:S01]  /*03f0*/  DFMA R18, R10, R18, R24 ;  /* 0x000000120a12722b */ /* 0x008fe20000000018 */
[----:B------:R-:W-:Y:S01]  /*0400*/  MOV R25, 0x8 ;  /* 0x0000000800197802 */ /* 0x000fe20000000f00 */
[----:B------:R-:W3:Y:S04]  /*0410*/  LDG.E.64 R10, desc[UR16][R2.64+0x8] ;  /* 0x00000810020a7981 */ /* 0x000ee8000c1e1b00 */
[----:B------:R-:W3:Y:S01]  /*0420*/  LDG.E.64 R22, desc[UR16][R22.64] ;  /* 0x0000001016167981 */ /* 0x000ee2000c1e1b00 */
[C---:B------:R-:W-:Y:S01]  /*0430*/  IMAD.WIDE R24, R20.reuse, R25, UR12 ;  /* 0x0000000c14187e25 */ /* 0x040fe2000f8e0219 */
[----:B----4-:R-:W-:Y:S01]  /*0440*/  DFMA R16, R14, R16, R18 ;  /* 0x000000100e10722b */ /* 0x010fe20000000012 */
[----:B------:R-:W-:Y:S01]  /*0450*/  MOV R19, 0x8 ;  /* 0x0000000800137802 */ /* 0x000fe20000000f00 */
[----:B------:R-:W4:Y:S04]  /*0460*/  LDG.E.64 R14, desc[UR16][R2.64+0x10] ;  /* 0x00001010020e7981 */ /* 0x000f28000c1e1b00 */
[----:B------:R-:W4:Y:S01]  /*0470*/  LDG.E.64 R24, desc[UR16][R24.64] ;  /* 0x0000001018187981 */ /* 0x000f22000c1e1b00 */
[----:B------:R-:W-:Y:S01]  /*0480*/  IMAD.WIDE R18, R20, R19, UR14 ;  /* 0x0000000e14127e25 */ /* 0x000fe2000f8e0213 */
[----:B-----5:R-:W-:-:S02]  /*0490*/  DFMA R8, R6, R8, R16 ;  /* 0x000000080608722b */ /* 0x020fc40000000010 */
[----:B------:R-:W5:Y:S04]  /*04a0*/  LDG.E.64 R6, desc[UR16][R2.64+0x18] ;  /* 0x0000181002067981 */ /* 0x000f68000c1e1b00 */
[----:B------:R-:W5:Y:S01]  /*04b0*/  LDG.E.64 R18, desc[UR16][R18.64] ;  /* 0x0000001012127981 */ /* 0x000f62000c1e1b00 */
[----:B------:R-:W-:-:S04]  /*04c0*/  UIADD3 UR4, UPT, UPT, UR4, 0x8, URZ ;  /* 0x0000000804047890 */ /* 0x000fc8000fffe0ff */
[----:B------:R-:W-:Y:S01]  /*04d0*/  UISETP.NE.AND UP0, UPT, UR4, URZ, UPT ;  /* 0x000000ff0400728c */ /* 0x000fe2000bf05270 */
[----:B--2---:R-:W-:-:S08]  /*04e0*/  DFMA R4, R12, R4, R8 ;  /* 0x000000040c04722b */ /* 0x004fd00000000008 */
[----:B---3--:R-:W-:-:S08]  /*04f0*/  DFMA R4, R10, R22, R4 ;  /* 0x000000160a04722b */ /* 0x008fd00000000004 */
[----:B----4-:R-:W-:Y:S01]  /*0500*/  DFMA R4, R14, R24, R4 ;  /* 0x000000180e04722b */ /* 0x010fe20000000004 */
[----:B------:R-:W-:-:S07]  /*0510*/  IADD3 R8, P0, PT, R2, 0x40, RZ ;  /* 0x0000004002087810 */ /* 0x000fce0007f1e0ff */
[----:B-----5:R-:W-:Y:S01]  /*0520*/  DFMA R12, R6, R18, R4 ;  /* 0x00000012060c722b */ /* 0x020fe20000000004 */
[----:B------:R-:W-:Y:S01]  /*0530*/  IMAD.U32 R5, RZ, RZ, UR18 ;  /* 0x00000012ff057e24 */ /* 0x000fe2000f8e00ff */
[----:B------:R-:W-:-:S04]  /*0540*/  IADD3.X R9, PT, PT, RZ, R3, RZ, P0, !PT ;  /* 0x00000003ff097210 */ /* 0x000fc800007fe4ff */
[----:B------:R-:W-:Y:S01]  /*0550*/  LEA R20, R5, R20, 0x3 ;  /* 0x0000001405147211 */ /* 0x000fe200078e18ff */
[----:B------:R-:W-:Y:S06]  /*0560*/  BRA.U UP0, `(.L_x_1) ;  /* 0xfffffffd002c7547 */ /* 0x000fec000b83ffff */
[----:B------:R-:W-:-:S12]  /*0570*/  ULOP3.LUT UR4, UR18, 0x7ffffff8, URZ, 0xc0, !UPT ;  /* 0x7ffffff812047892 */ /* 0x000fd8000f8ec0ff */
.L_x_0:
[----:B------:R-:W-:-:S04]  /*0580*/  ULOP3.LUT UR6, UR18, 0x7, URZ, 0xc0, !UPT ;  /* 0x0000000712067892 */ /* 0x000fc8000f8ec0ff */
[----:B------:R-:W-:-:S09]  /*0590*/  UISETP.NE.AND UP0, UPT, UR6, URZ, UPT ;  /* 0x000000ff0600728c */ /* 0x000fd2000bf05270 */
[----:B------:R-:W-:Y:S05]  /*05a0*/  BRA.U !UP0, `(.L_x_2) ;  /* 0x0000000508387547 */ /* 0x000fea000b800000 */
[----:B------:R-:W-:Y:S02]  /*05b0*/  UISETP.GE.U32.AND UP0, UPT, UR6, 0x4, UPT ;  /* 0x000000040600788c */ /* 0x000fe4000bf06070 */
[----:B------:R-:W-:-:S04]  /*05c0*/  ULOP3.LUT UR5, UR18, 0x3, URZ, 0xc0, !UPT ;  /* 0x0000000312057892 */ /* 0x000fc8000f8ec0ff */
[----:B------:R-:W-:-:S03]  /*05d0*/  UISETP.NE.AND UP1, UPT, UR5, URZ, UPT ;  /* 0x000000ff0500728c */ /* 0x000fc6000bf25270 */
[----:B------:R-:W-:Y:S08]  /*05e0*/  BRA.U !UP0, `(.L_x_3) ;  /* 0x00000001087c7547 */ /* 0x000ff0000b800000 */
[----:B------:R-:W1:Y:S01]  /*05f0*/  LDC.64 R10, c[0x0][0x380] ;  /* 0x0000e000ff0a7b82 */ /* 0x000e620000000a00 */
[----:B------:R-:W2:Y:S01]  /*0600*/  LDCU.64 UR6, c[0x0][0x380] ;  /* 0x00007000ff0677ac */ /* 0x000ea20008000a00 */
[----:B------:R-:W-:Y:S01]  /*0610*/  IMAD.U32 R5, RZ, RZ, UR4 ;  /* 0x00000004ff057e24 */ /* 0x000fe2000f8e00ff */
[C---:B------:R-:W-:Y:S01]  /*0620*/  IADD3 R3, PT, PT, R21.reuse, UR4, RZ ;  /* 0x0000000415037c10 */ /* 0x040fe2000fffe0ff */
[----:B------:R-:W-:Y:S01]  /*0630*/  IMAD.U32 R23, RZ, RZ, UR18 ;  /* 0x00000012ff177e24 */ /* 0x000fe2000f8e00ff */
[----:B------:R-:W-:Y:S01]  /*0640*/  IADD3 R2, P0, PT, R21, UR4, RZ ;  /* 0x0000000415027c10 */ /* 0x000fe2000ff1e0ff */
[----:B------:R-:W-:Y:S02]  /*0650*/  IMAD R5, R5, UR18, R0 ;  /* 0x0000001205057c24 */ /* 0x000fe4000f8e0200 */
[----:B------:R-:W3:Y:S01]  /*0660*/  LDC.64 R18, c[0x0][0x388] ;  /* 0x0000e200ff127b82 */ /* 0x000ee20000000a00 */
[----:B------:R-:W-:Y:S01]  /*0670*/  MOV R25, UR18 ;  /* 0x0000001200197c02 */ /* 0x000fe20008000f00 */
[----:B-1----:R-:W-:Y:S01]  /*0680*/  IMAD.WIDE.U32 R10, R3, 0x8, R10 ;  /* 0x00000008030a7825 */ /* 0x002fe200078e000a */
[----:B------:R-:W-:-:S02]  /*0690*/  IADD3.X R3, PT, PT, RZ, RZ, RZ, P0, !PT ;  /* 0x000000ffff037210 */ /* 0x000fc400007fe4ff */
[----:B--2---:R-:W-:-:S03]  /*06a0*/  LEA R16, P0, R2, UR6, 0x3 ;  /* 0x0000000602107c11 */ /* 0x004fc6000f8018ff */
[----:B0-----:R-:W2:Y:S01]  /*06b0*/  LDG.E.64 R10, desc[UR16][R10.64] ;  /* 0x000000100a0a7981 */ /* 0x001ea2000c1e1b00 */
[----:B---3--:R-:W-:Y:S01]  /*06c0*/  IMAD.WIDE R18, R5, 0x8, R18 ;  /* 0x0000000805127825 */ /* 0x008fe200078e0212 */
[----:B------:R-:W-:-:S04]  /*06d0*/  LEA.HI.X R17, R2, UR7, R3, 0x3, P0 ;  /* 0x0000000702117c11 */ /* 0x000fc800080f1c03 */
[----:B------:R-:W2:Y:S01]  /*06e0*/  LDG.E.64 R14, desc[UR16][R18.64] ;  /* 0x00000010120e7981 */ /* 0x000ea2000c1e1b00 */
[----:B------:R-:W-:-:S03]  /*06f0*/  IMAD.WIDE R22, R23, 0x8, R18 ;  /* 0x0000000817167825 */ /* 0x000fc600078e0212 */
[----:B------:R-:W3:Y:S04]  /*0700*/  LDG.E.64 R6, desc[UR16][R16.64+0x8] ;  /* 0x0000081010067981 */ /* 0x000ee8000c1e1b00 */
[----:B------:R-:W3:Y:S01]  /*0710*/  LDG.E.64 R8, desc[UR16][R22.64] ;  /* 0x0000001016087981 */ /* 0x000ee2000c1e1b00 */
[----:B------:R-:W-:Y:S01]  /*0720*/  IMAD.WIDE R24, R25, 0x8, R22 ;  /* 0x0000000819187825 */ /* 0x000fe200078e0216 */
[----:B------:R-:W-:Y:S02]  /*0730*/  MOV R27, UR18 ;  /* 0x00000012001b7c02 */ /* 0x000fe40008000f00 */
[----:B------:R-:W4:Y:S04]  /*0740*/  LDG.E.64 R2, desc[UR16][R16.64+0x10] ;  /* 0x0000101010027981 */ /* 0x000f28000c1e1b00 */
[----:B------:R-:W4:Y:S01]  /*0750*/  LDG.E.64 R4, desc[UR16][R24.64] ;  /* 0x0000001018047981 */ /* 0x000f22000c1e1b00 */
[----:B------:R-:W-:-:S03]  /*0760*/  IMAD.WIDE R26, R27, 0x8, R24 ;  /* 0x000000081b1a7825 */ /* 0x000fc600078e0218 */
[----:B------:R-:W5:Y:S04]  /*0770*/  LDG.E.64 R18, desc[UR16][R16.64+0x18] ;  /* 0x0000181010127981 */ /* 0x000f68000c1e1b00 */
[----:B------:R-:W5:Y:S01]  /*0780*/  LDG.E.64 R26, desc[UR16][R26.64] ;  /* 0x000000101a1a7981 */ /* 0x000f62000c1e1b00 */
[----:B------:R-:W-:Y:S01]  /*0790*/  UIADD3 UR4, UPT, UPT, UR4, 0x4, URZ ;  /* 0x0000000404047890 */ /* 0x000fe2000fffe0ff */
[----:B--2---:R-:W-:-:S08]  /*07a0*/  DFMA R10, R10, R14, R12 ;  /* 0x0000000e0a0a722b */ /* 0x004fd0000000000c */
[----:B---3--:R-:W-:-:S08]  /*07b0*/  DFMA R6, R6, R8, R10 ;  /* 0x000000080606722b */ /* 0x008fd0000000000a */
[----:B----4-:R-:W-:-:S08]  /*07c0*/  DFMA R2, R2, R4, R6 ;  /* 0x000000040202722b */ /* 0x010fd00000000006 */
[----:B-----5:R-:W-:-:S11]  /*07d0*/  DFMA R12, R18, R26, R2 ;  /* 0x0000001a120c722b */ /* 0x020fd60000000002 */
.L_x_3:
[----:B------:R-:W-:Y:S05]  /*07e0*/  BRA.U !UP1, `(.L_x_2) ;  /* 0x0000000109a87547 */ /* 0x000fea000b800000 */
[----:B------:R-:W-:Y:S01]  /*07f0*/  UISETP.NE.AND UP0, UPT, UR5, 0x1, UPT ;  /* 0x000000010500788c */ /* 0x000fe2000bf05270 */
[----:B------:R-:W-:Y:S01]  /*0800*/  IMAD.U32 R9, RZ, RZ, UR4 ;  /* 0x00000004ff097e24 */ /* 0x000fe2000f8e00ff */
[----:B------:R-:W-:Y:S02]  /*0810*/  ULOP3.LUT UR5, UR18, 0x1, URZ, 0xc0, !UPT ;  /* 0x0000000112057892 */ /* 0x000fe4000f8ec0ff */
[----:B------:R-:W-:Y:S02]  /*0820*/  MOV R11, UR18 ;  /* 0x00000012000b7c02 */ /* 0x000fe40008000f00 */
[----:B------:R-:W-:Y:S01]  /*0830*/  PLOP3.LUT P1, PT, PT, PT, UP0, 0x80, 0x8 ;  /* 0x000000000008781c */ /* 0x000fe20003f2f008 */
[----:B------:R-:W-:-:S04]  /*0840*/  UISETP.NE.U32.AND UP1, UPT, UR5, 0x1, UPT ;  /* 0x000000010500788c */ /* 0x000fc8000bf25070 */
[----:B------:R-:W1:Y:S02]  /*0850*/  @UP0 LDCU.128 UR8, c[0x0][0x380] ;  /* 0x00007000ff0807ac */ /* 0x000e640008000c00 */
[----:B------:R-:W-:Y:S01]  /*0860*/  PLOP3.LUT P0, PT, PT, PT, UP1, 0x80, 0x8 ;  /* 0x000000000008781c */ /* 0x000fe20003f0f018 */
[----:B------:R-:W2:Y:S05]  /*0870*/  @UP0 LDCU.64 UR6, c[0x0][0x380] ;  /* 0x00007000ff0607ac */ /* 0x000eaa0008000a00 */
[C---:B------:R-:W-:Y:S01]  /*0880*/  @P1 IADD3 R7, PT, PT, R21.reuse, UR4, RZ ;  /* 0x0000000415071c10 */ /* 0x040fe2000fffe0ff */
[----:B------:R-:W3:Y:S01]  /*0890*/  @!UP1 LDCU.128 UR12, c[0x0][0x380] ;  /* 0x00007000ff0c97ac */ /* 0x000ee20008000c00 */
[----:B------:R-:W-:Y:S01]  /*08a0*/  @P1 IADD3 R6, P2, PT, R21, UR4, RZ ;  /* 0x0000000415061c10 */ /* 0x000fe2000ff5e0ff */
[----:B------:R-:W-:Y:S01]  /*08b0*/  @P1 IMAD R9, R9, UR18, R0 ;  /* 0x0000001209091c24 */ /* 0x000fe2000f8e0200 */
[----:B------:R-:W-:Y:S01]  /*08c0*/  @UP0 UIADD3 UR4, UPT, UPT, UR4, 0x2, URZ ;  /* 0x0000000204040890 */ /* 0x000fe2000fffe0ff */
[----:B-1----:R-:W-:Y:S01]  /*08d0*/  MOV R2, UR8 ;  /* 0x0000000800027c02 */ /* 0x002fe20008000f00 */
[----:B------:R-:W-:Y:S01]  /*08e0*/  IMAD.U32 R3, RZ, RZ, UR9 ;  /* 0x00000009ff037e24 */ /* 0x000fe2000f8e00ff */
[----:B------:R-:W-:-:S02]  /*08f0*/  MOV R4, UR10 ;  /* 0x0000000a00047c02 */ /* 0x000fc40008000f00 */
[----:B------:R-:W-:Y:S01]  /*0900*/  MOV R5, UR11 ;  /* 0x0000000b00057c02 */ /* 0x000fe20008000f00 */
[----:B------:R-:W-:-:S04]  /*0910*/  @P1 IMAD.WIDE.U32 R2, R7, 0x8, R2 ;  /* 0x0000000807021825 */ /* 0x000fc800078e0002 */
[----:B------:R-:W-:Y:S01]  /*0920*/  @P1 IMAD.WIDE R4, R9, 0x8, R4 ;  /* 0x0000000809041825 */ /* 0x000fe200078e0204 */
[----:B------:R-:W-:Y:S01]  /*0930*/  MOV R19, UR4 ;  /* 0x0000000400137c02 */ /* 0x000fe20008000f00 */
[----:B0-----:R-:W4:Y:S02]  /*0940*/  @P1 LDG.E.64 R2, desc[UR16][R2.64] ;  /* 0x0000001002021981 */ /* 0x001f24000c1e1b00 */
[----:B------:R-:W-:Y:S01]  /*0950*/  @P1 IMAD.X R7, RZ, RZ, RZ, P2 ;  /* 0x000000ffff071224 */ /* 0x000fe200010e06ff */
[----:B--2---:R-:W-:-:S04]  /*0960*/  @P1 LEA R8, P2, R6, UR6, 0x3 ;  /* 0x0000000606081c11 */ /* 0x004fc8000f8418ff */
[----:B------:R-:W-:Y:S01]  /*0970*/  @P1 LEA.HI.X R9, R6, UR7, R7, 0x3, P2 ;  /* 0x0000000706091c11 */ /* 0x000fe200090f1c07 */
[----:B------:R-:W-:Y:S02]  /*0980*/  @P1 IMAD.WIDE R6, R11, 0x8, R4 ;  /* 0x000000080b061825 */ /* 0x000fe400078e0204 */
[----:B------:R-:W4:Y:S01]  /*0990*/  @P1 LDG.E.64 R4, desc[UR16][R4.64] ;  /* 0x0000001004041981 */ /* 0x000f22000c1e1b00 */
[----:B---3--:R-:W-:Y:S01]  /*09a0*/  MOV R14, UR12 ;  /* 0x0000000c000e7c02 */ /* 0x008fe20008000f00 */
[----:B------:R-:W-:Y:S01]  /*09b0*/  IMAD.U32 R15, RZ, RZ, UR13 ;  /* 0x0000000dff0f7e24 */ /* 0x000fe2000f8e00ff */
[----:B------:R-:W-:Y:S01]  /*09c0*/  MOV R10, UR14 ;  /* 0x0000000e000a7c02 */ /* 0x000fe20008000f00 */
[----:B------:R-:W-:Y:S01]  /*09d0*/  IMAD.U32 R11, RZ, RZ, UR15 ;  /* 0x0000000fff0b7e24 */ /* 0x000fe2000f8e00ff */
[----:B------:R-:W-:Y:S01]  /*09e0*/  @!P0 IADD3 R17, PT, PT, R21, UR4, RZ ;  /* 0x0000000415118c10 */ /* 0x000fe2000fffe0ff */
[----:B------:R-:W-:Y:S01]  /*09f0*/  @!P0 IMAD R19, R19, UR18, R0 ;  /* 0x0000001213138c24 */ /* 0x000fe2000f8e0200 */
[----:B------:R-:W2:Y:S04]  /*0a00*/  @P1 LDG.E.64 R6, desc[UR16][R6.64] ;  /* 0x0000001006061981 */ /* 0x000ea8000c1e1b00 */
[----:B------:R-:W2:Y:S01]  /*0a10*/  @P1 LDG.E.64 R8, desc[UR16][R8.64+0x8] ;  /* 0x0000081008081981 */ /* 0x000ea2000c1e1b00 */
[----:B------:R-:W-:-:S04]  /*0a20*/  @!P0 IMAD.WIDE.U32 R14, R17, 0x8, R14 ;  /* 0x00000008110e8825 */ /* 0x000fc800078e000e */
[----:B------:R-:W-:Y:S02]  /*0a30*/  @!P0 IMAD.WIDE R10, R19, 0x8, R10 ;  /* 0x00000008130a8825 */ /* 0x000fe400078e020a */
[----:B------:R-:W3:Y:S04]  /*0a40*/  @!P0 LDG.E.64 R14, desc[UR16][R14.64] ;  /* 0x000000100e0e8981 */ /* 0x000ee8000c1e1b00 */
[----:B------:R-:W3:Y:S01]  /*0a50*/  @!P0 LDG.E.64 R10, desc[UR16][R10.64] ;  /* 0x000000100a0a8981 */ /* 0x000ee2000c1e1b00 */
[----:B----4-:R-:W-:-:S08]  /*0a60*/  @P1 DFMA R2, R2, R4, R12 ;  /* 0x000000040202122b */ /* 0x010fd0000000000c */
[----:B--2---:R-:W-:-:S08]  /*0a70*/  @P1 DFMA R12, R8, R6, R2 ;  /* 0x00000006080c122b */ /* 0x004fd00000000002 */
[----:B---3--:R-:W-:-:S11]  /*0a80*/  @!P0 DFMA R12, R14, R10, R12 ;  /* 0x0000000a0e0c822b */ /* 0x008fd6000000000c */
.L_x_2:
[----:B------:R-:W1:Y:S01]  /*0a90*/  LDC.64 R2, c[0x0][0x390] ;  /* 0x0000e400ff027b82 */ /* 0x000e620000000a00 */
[----:B------:R-:W-:-:S05]  /*0aa0*/  IADD3 R21, PT, PT, R0, R21, RZ ;  /* 0x0000001500157210 */ /* 0x000fca0007ffe0ff */
[----:B-1----:R-:W-:-:S05]  /*0ab0*/  IMAD.WIDE R2, R21, 0x8, R2 ;  /* 0x0000000815027825 */ /* 0x002fca00078e0202 */
[----:B0-----:R-:W-:Y:S01]  /*0ac0*/  STG.E.64 desc[UR16][R2.64], R12 ;  /* 0x0000000c02007986 */ /* 0x001fe2000c101b10 */
[----:B------:R-:W-:Y:S05]  /*0ad0*/  EXIT ;  /* 0x000000000000794d */ /* 0x000fea0003800000 */
.L_x_4:
[----:B------:R-:W-:-:S00]  /*0ae0*/  BRA `(.L_x_4) ;  /* 0xfffffffc00fc7947 */ /* 0x000fc0000383ffff */
[----:B------:R-:W-:-:S00]  /*0af0*/  NOP ;  /* 0x0000000000007918 */ /* 0x000fc00000000000 */
        /* <DEDUP_REMOVED lines=8> */
.L_x_5:


//--------------------- .nv.shared.reserved.0     --------------------------
	.section	.nv.shared.reserved.0,"aw",@nobits
	.weak		__nv_reservedSMEM_offset_0_alias
	.size		__nv_reservedSMEM_offset_0_alias, 0, 64
	.other		__nv_reservedSMEM_offset_0_alias,@"STO_CUDA_RESERVED_SHARED STV_DEFAULT"
__nv_reservedSMEM_offset_0_alias:
	.zero		0
	.zero		64


//--------------------- .nv.constant0._Z13Tarefa23_cudaPdS_S_i --------------------------
	.section	.nv.constant0._Z13Tarefa23_cudaPdS_S_i,"a",@progbits
	.sectionflags	@""
	.align	4
.nv.constant0._Z13Tarefa23_cudaPdS_S_i:
	.zero		924


//--------------------- SYMBOLS --------------------------

	.type		.nv.reservedSmem.offset0,@object
	.size		.nv.reservedSmem.offset0,0x4
